	.headerflags	@"EF_CUDA_TEXMODE_UNIFIED EF_CUDA_64BIT_ADDRESS EF_CUDA_ACCELERATORS EF_CUDA_SM90 EF_CUDA_VIRTUAL_SM(EF_CUDA_SM90)"
	.elftype	@"ET_EXEC"


//--------------------- .nv.info                  --------------------------
	.section	.nv.info,"",@"SHT_CUDA_INFO"
	.align	4


	//----- nvinfo : EIATTR_REGCOUNT
	.align		4
        /*0000*/ 	.byte	0x04, 0x2f
        /*0002*/ 	.short	(.L_3 - .L_2)
	.align		4
.L_2:
        /*0004*/ 	.word	index@(triton_per_fused_add_div_sqrt_sub_var_mean_17)
        /*0008*/ 	.word	0x00000015


	//----- nvinfo : EIATTR_MIN_STACK_SIZE
	.align		4
.L_3:
        /*000c*/ 	.byte	0x04, 0x12
        /*000e*/ 	.short	(.L_5 - .L_4)
	.align		4
.L_4:
        /*0010*/ 	.word	index@(triton_per_fused_add_div_sqrt_sub_var_mean_17)
        /*0014*/ 	.word	0x00000000


	//----- nvinfo : EIATTR_FRAME_SIZE
	.align		4
.L_5:
        /*0018*/ 	.byte	0x04, 0x11
        /*001a*/ 	.short	(.L_7 - .L_6)
	.align		4
.L_6:
        /*001c*/ 	.word	index@(triton_per_fused_add_div_sqrt_sub_var_mean_17)
        /*0020*/ 	.word	0x00000000


	//----- nvinfo : EIATTR_MIN_STACK_SIZE
	.align		4
.L_7:
        /*0024*/ 	.byte	0x04, 0x12
        /*0026*/ 	.short	(.L_9 - .L_8)
	.align		4
.L_8:
        /*0028*/ 	.word	index@(triton_per_fused_add_div_sqrt_sub_var_mean_17)
        /*002c*/ 	.word	0x00000000
.L_9:


//--------------------- .nv.info.triton_per_fused_add_div_sqrt_sub_var_mean_17 --------------------------
	.section	.nv.info.triton_per_fused_add_div_sqrt_sub_var_mean_17,"",@"SHT_CUDA_INFO"
	.sectionflags	@""
	.align	4


	//----- nvinfo : EIATTR_CUDA_API_VERSION
	.align		4
        /*0000*/ 	.byte	0x04, 0x37
        /*0002*/ 	.short	(.L_11 - .L_10)
.L_10:
        /*0004*/ 	.word	0x0000007c


	//----- nvinfo : EIATTR_KPARAM_INFO
	.align		4
.L_11:
        /*0008*/ 	.byte	0x04, 0x17
        /*000a*/ 	.short	(.L_13 - .L_12)
.L_12:
        /*000c*/ 	.word	0x00000000
        /*0010*/ 	.short	0x0004
        /*0012*/ 	.short	0x001c
        /*0014*/ 	.byte	0x00, 0xf0, 0x11, 0x00


	//----- nvinfo : EIATTR_KPARAM_INFO
	.align		4
.L_13:
        /*0018*/ 	.byte	0x04, 0x17
        /*001a*/ 	.short	(.L_15 - .L_14)
.L_14:
        /*001c*/ 	.word	0x00000000
        /*0020*/ 	.short	0x0003
        /*0022*/ 	.short	0x0018
        /*0024*/ 	.byte	0x00, 0xf0, 0x11, 0x00


	//----- nvinfo : EIATTR_KPARAM_INFO
	.align		4
.L_15:
        /*0028*/ 	.byte	0x04, 0x17
        /*002a*/ 	.short	(.L_17 - .L_16)
.L_16:
        /*002c*/ 	.word	0x00000000
        /*0030*/ 	.short	0x0002
        /*0032*/ 	.short	0x0010
        /*0034*/ 	.byte	0x00, 0xf4, 0x21, 0x00


	//----- nvinfo : EIATTR_KPARAM_INFO
	.align		4
.L_17:
        /*0038*/ 	.byte	0x04, 0x17
        /*003a*/ 	.short	(.L_19 - .L_18)
.L_18:
        /*003c*/ 	.word	0x00000000
        /*0040*/ 	.short	0x0001
        /*0042*/ 	.short	0x0008
        /*0044*/ 	.byte	0x00, 0xf4, 0x21, 0x00


	//----- nvinfo : EIATTR_KPARAM_INFO
	.align		4
.L_19:
        /*0048*/ 	.byte	0x04, 0x17
        /*004a*/ 	.short	(.L_21 - .L_20)
.L_20:
        /*004c*/ 	.word	0x00000000
        /*0050*/ 	.short	0x0000
        /*0052*/ 	.short	0x0000
        /*0054*/ 	.byte	0x00, 0xf4, 0x21, 0x00


	//----- nvinfo : EIATTR_SPARSE_MMA_MASK
	.align		4
.L_21:
        /*0058*/ 	.byte	0x03, 0x50
        /*005a*/ 	.short	0x0000


	//----- nvinfo : EIATTR_MAXREG_COUNT
	.align		4
        /*005c*/ 	.byte	0x03, 0x1b
        /*005e*/ 	.short	0x00ff


	//----- nvinfo : EIATTR_COOP_GROUP_MASK_REGIDS
	.align		4
        /*0060*/ 	.byte	0x04, 0x29
        /*0062*/ 	.short	(.L_23 - .L_22)


	//   ....[0]....
.L_22:
        /*0064*/ 	.word	0xffffffff


	//   ....[1]....
        /*0068*/ 	.word	0xffffffff


	//   ....[2]....
        /*006c*/ 	.word	0xffffffff


	//   ....[3]....
        /*0070*/ 	.word	0xffffffff


	//   ....[4]....
        /*0074*/ 	.word	0xffffffff


	//   ....[5]....
        /*0078*/ 	.word	0xffffffff


	//   ....[6]....
        /*007c*/ 	.word	0xffffffff


	//   ....[7]....
        /*0080*/ 	.word	0xffffffff


	//   ....[8]....
        /*0084*/ 	.word	0xffffffff


	//   ....[9]....
        /*0088*/ 	.word	0xffffffff


	//   ....[10]....
        /*008c*/ 	.word	0xffffffff


	//   ....[11]....
        /*0090*/ 	.word	0xffffffff


	//   ....[12]....
        /*0094*/ 	.word	0xffffffff


	//   ....[13]....
        /*0098*/ 	.word	0xffffffff


	//   ....[14]....
        /*009c*/ 	.word	0xffffffff


	//   ....[15]....
        /*00a0*/ 	.word	0xffffffff


	//----- nvinfo : EIATTR_COOP_GROUP_INSTR_OFFSETS
	.align		4
.L_23:
        /*00a4*/ 	.byte	0x04, 0x28
        /*00a6*/ 	.short	(.L_25 - .L_24)


	//   ....[0]....
.L_24:
        /*00a8*/ 	.word	0x00000140


	//   ....[1]....
        /*00ac*/ 	.word	0x00000170


	//   ....[2]....
        /*00b0*/ 	.word	0x000001a0


	//   ....[3]....
        /*00b4*/ 	.word	0x000001c0


	//   ....[4]....
        /*00b8*/ 	.word	0x000001e0


	//   ....[5]....
        /*00bc*/ 	.word	0x00000230


	//   ....[6]....
        /*00c0*/ 	.word	0x00000250


	//   ....[7]....
        /*00c4*/ 	.word	0x00000270


	//   ....[8]....
        /*00c8*/ 	.word	0x00000350


	//   ....[9]....
        /*00cc*/ 	.word	0x00000370


	//   ....[10]....
        /*00d0*/ 	.word	0x00000390


	//   ....[11]....
        /*00d4*/ 	.word	0x000003b0


	//   ....[12]....
        /*00d8*/ 	.word	0x000003d0


	//   ....[13]....
        /*00dc*/ 	.word	0x00000450


	//   ....[14]....
        /*00e0*/ 	.word	0x00000470


	//   ....[15]....
        /*00e4*/ 	.word	0x000004a0


	//----- nvinfo : EIATTR_EXIT_INSTR_OFFSETS
	.align		4
.L_25:
        /*00e8*/ 	.byte	0x04, 0x1c
        /*00ea*/ 	.short	(.L_27 - .L_26)


	//   ....[0]....
.L_26:
        /*00ec*/ 	.word	0x000006a0


	//----- nvinfo : EIATTR_REQNTID
	.align		4
.L_27:
        /*00f0*/ 	.byte	0x04, 0x10
        /*00f2*/ 	.short	(.L_29 - .L_28)
.L_28:
        /*00f4*/ 	.word	0x00000100
        /*00f8*/ 	.word	0x00000001
        /*00fc*/ 	.word	0x00000001


	//----- nvinfo : EIATTR_CBANK_PARAM_SIZE
	.align		4
.L_29:
        /*0100*/ 	.byte	0x03, 0x19
        /*0102*/ 	.short	0x0020


	//----- nvinfo : EIATTR_PARAM_CBANK
	.align		4
        /*0104*/ 	.byte	0x04, 0x0a
        /*0106*/ 	.short	(.L_31 - .L_30)
	.align		4
.L_30:
        /*0108*/ 	.word	index@(.nv.constant0.triton_per_fused_add_div_sqrt_sub_var_mean_17)
        /*010c*/ 	.short	0x0210
        /*010e*/ 	.short	0x0020


	//----- nvinfo : EIATTR_SW_WAR
	.align		4
.L_31:
        /*0110*/ 	.byte	0x04, 0x36
        /*0112*/ 	.short	(.L_33 - .L_32)
.L_32:
        /*0114*/ 	.word	0x00000008
.L_33:


//--------------------- .nv.callgraph             --------------------------
	.section	.nv.callgraph,"",@"SHT_CUDA_CALLGRAPH"
	.align	4
	.sectionentsize	8
	.align		4
        /*0000*/ 	.word	0x00000000
	.align		4
        /*0004*/ 	.word	0xffffffff
	.align		4
        /*0008*/ 	.word	0x00000000
	.align		4
        /*000c*/ 	.word	0xfffffffe
	.align		4
        /*0010*/ 	.word	0x00000000
	.align		4
        /*0014*/ 	.word	0xfffffffd
	.align		4
        /*0018*/ 	.word	0x00000000
	.align		4
        /*001c*/ 	.word	0xfffffffc


//--------------------- .nv.constant4             --------------------------
	.section	.nv.constant4,"a",@progbits
	.align	8
	.align		8
.nv.constant4:
        /*0000*/ 	.dword	_$_str
	.align		8
        /*0008*/ 	.dword	_$_str_$_2


//--------------------- .text.triton_per_fused_add_div_sqrt_sub_var_mean_17 --------------------------
	.section	.text.triton_per_fused_add_div_sqrt_sub_var_mean_17,"ax",@progbits
	.sectionflags	@"SHF_BARRIERS=1"
	.align	128
        .global         triton_per_fused_add_div_sqrt_sub_var_mean_17
        .type           triton_per_fused_add_div_sqrt_sub_var_mean_17,@function
        .size           triton_per_fused_add_div_sqrt_sub_var_mean_17,(.L_x_1 - triton_per_fused_add_div_sqrt_sub_var_mean_17)
        .other          triton_per_fused_add_div_sqrt_sub_var_mean_17,@"STO_CUDA_ENTRY STV_DEFAULT"
triton_per_fused_add_div_sqrt_sub_var_mean_17:
.text.triton_per_fused_add_div_sqrt_sub_var_mean_17:
[----:B------:R-:W-:Y:S01]  /*0000*/  LDC R1, c[0x0][0x28] ;  /* 0x00000a00ff017b82 */ /* 0x000fe20000000800 */
[----:B------:R-:W1:Y:S07]  /*0010*/  S2R R12, SR_TID.X ;  /* 0x00000000000c7919 */ /* 0x000e6e0000002100 */
[----:B------:R-:W2:Y:S01]  /*0020*/  LDC.64 R4, c[0x0][0x218] ;  /* 0x00008600ff047b82 */ /* 0x000ea20000000a00 */
[----:B------:R-:W-:Y:S01]  /*0030*/  ULDC.64 UR6, c[0x0][0x208] ;  /* 0x0000820000067ab9 */ /* 0x000fe20000000a00 */
[----:B------:R-:W3:Y:S01]  /*0040*/  S2R R2, SR_CTAID.X ;  /* 0x0000000000027919 */ /* 0x000ee20000002500 */
[----:B-1----:R-:W-:-:S04]  /*0050*/  SHF.L.U32 R3, R12, 0x2, RZ ;  /* 0x000000020c037819 */ /* 0x002fc800000006ff */
[----:B------:R-:W-:-:S04]  /*0060*/  LOP3.LUT R7, R3, 0x3fc, RZ, 0xc0, !PT ;  /* 0x000003fc03077812 */ /* 0x000fc800078ec0ff */
[----:B---3--:R-:W-:-:S05]  /*0070*/  LEA R0, R2, R7, 0xa ;  /* 0x0000000702007211 */ /* 0x008fca00078e50ff */
[----:B--2---:R-:W-:-:S06]  /*0080*/  IMAD.WIDE R4, R0, 0x4, R4 ;  /* 0x0000000400047825 */ /* 0x004fcc00078e0204 */
[----:B------:R-:W2:Y:S01]  /*0090*/  LDG.E.128 R4, desc[UR6][R4.64] ;  /* 0x0000000604047981 */ /* 0x000ea2000c1e1d00 */
[----:B------:R-:W1:Y:S01]  /*00a0*/  S2UR UR5, SR_CgaCtaId ;  /* 0x00000000000579c3 */ /* 0x000e620000008800 */
[C---:B------:R-:W-:Y:S01]  /*00b0*/  LOP3.LUT P1, RZ, R12.reuse, 0x1f, RZ, 0xc0, !PT ;  /* 0x0000001f0cff7812 */ /* 0x040fe2000782c0ff */
[----:B------:R-:W-:Y:S01]  /*00c0*/  UMOV UR4, 0x400 ;  /* 0x0000040000047882 */ /* 0x000fe20000000000 */
[C---:B------:R-:W-:Y:S02]  /*00d0*/  ISETP.GE.AND P2, PT, R12.reuse, 0x8, PT ;  /* 0x000000080c00780c */ /* 0x040fe40003f46270 */
[----:B------:R-:W-:-:S04]  /*00e0*/  LOP3.LUT P0, RZ, R12, 0x7, RZ, 0xc0, !PT ;  /* 0x000000070cff7812 */ /* 0x000fc8000780c0ff */
[----:B------:R-:W-:Y:S01]  /*00f0*/  ISETP.LT.AND P0, PT, R12, 0x8, !P0 ;  /* 0x000000080c00780c */ /* 0x000fe20004701270 */
[----:B-1----:R-:W-:Y:S01]  /*0100*/  UPRMT UR4, UR5, 0x654, UR4 ;  /* 0x0000065405047896 */ /* 0x002fe20008000004 */
[----:B--2---:R-:W-:-:S04]  /*0110*/  FADD R11, R4, R5 ;  /* 0x00000005040b7221 */ /* 0x004fc80000000000 */
[----:B------:R-:W-:-:S04]  /*0120*/  FADD R10, R6, R11 ;  /* 0x0000000b060a7221 */ /* 0x000fc80000000000 */
[----:B------:R-:W-:-:S05]  /*0130*/  FADD R10, R7, R10 ;  /* 0x0000000a070a7221 */ /* 0x000fca0000000000 */
[----:B------:R-:W1:Y:S02]  /*0140*/  SHFL.BFLY PT, R11, R10, 0x10, 0x1f ;  /* 0x0e001f000a0b7f89 */ /* 0x000e6400000e0000 */
[----:B-1----:R-:W-:Y:S01]  /*0150*/  FADD R11, R10, R11 ;  /* 0x0000000b0a0b7221 */ /* 0x002fe20000000000 */
[----:B------:R-:W-:-:S04]  /*0160*/  SHF.R.U32.HI R10, RZ, 0x3, R12 ;  /* 0x00000003ff0a7819 */ /* 0x000fc8000001160c */
[----:B------:R-:W1:Y:S01]  /*0170*/  SHFL.BFLY PT, R14, R11, 0x8, 0x1f ;  /* 0x0d001f000b0e7f89 */ /* 0x000e6200000e0000 */
[----:B------:R-:W-:Y:S01]  /*0180*/  LOP3.LUT R10, R10, 0x1c, RZ, 0xc0, !PT ;  /* 0x0000001c0a0a7812 */ /* 0x000fe200078ec0ff */
[----:B-1----:R-:W-:-:S05]  /*0190*/  FADD R14, R11, R14 ;  /* 0x0000000e0b0e7221 */ /* 0x002fca0000000000 */
[----:B------:R-:W1:Y:S02]  /*01a0*/  SHFL.BFLY PT, R13, R14, 0x4, 0x1f ;  /* 0x0c801f000e0d7f89 */ /* 0x000e6400000e0000 */
[----:B-1----:R-:W-:-:S05]  /*01b0*/  FADD R13, R14, R13 ;  /* 0x0000000d0e0d7221 */ /* 0x002fca0000000000 */
[----:B------:R-:W1:Y:S02]  /*01c0*/  SHFL.BFLY PT, R16, R13, 0x2, 0x1f ;  /* 0x0c401f000d107f89 */ /* 0x000e6400000e0000 */
[----:B-1----:R-:W-:-:S05]  /*01d0*/  FADD R16, R13, R16 ;  /* 0x000000100d107221 */ /* 0x002fca0000000000 */
[----:B------:R-:W1:Y:S02]  /*01e0*/  SHFL.BFLY PT, R15, R16, 0x1, 0x1f ;  /* 0x0c201f00100f7f89 */ /* 0x000e6400000e0000 */
[----:B-1----:R-:W-:-:S05]  /*01f0*/  FADD R15, R16, R15 ;  /* 0x0000000f100f7221 */ /* 0x002fca0000000000 */
[----:B------:R-:W-:Y:S01]  /*0200*/  @!P1 STS [R10+UR4], R15 ;  /* 0x0000000f0a009988 */ /* 0x000fe20008000804 */
[----:B------:R-:W-:Y:S06]  /*0210*/  BAR.SYNC.DEFER_BLOCKING 0x0 ;  /* 0x0000000000007b1d */ /* 0x000fec0000010000 */
[----:B------:R-:W1:Y:S04]  /*0220*/  @!P2 LDS R9, [R3+UR4] ;  /* 0x000000040309a984 */ /* 0x000e680008000800 */
[----:B-1----:R-:W1:Y:S02]  /*0230*/  SHFL.BFLY PT, R14, R9, 0x4, 0x1f ;  /* 0x0c801f00090e7f89 */ /* 0x002e6400000e0000 */
[----:B-1----:R-:W-:-:S05]  /*0240*/  FADD R14, R9, R14 ;  /* 0x0000000e090e7221 */ /* 0x002fca0000000000 */
[----:B------:R-:W1:Y:S02]  /*0250*/  SHFL.BFLY PT, R11, R14, 0x2, 0x1f ;  /* 0x0c401f000e0b7f89 */ /* 0x000e6400000e0000 */
[----:B-1----:R-:W-:-:S05]  /*0260*/  FADD R11, R14, R11 ;  /* 0x0000000b0e0b7221 */ /* 0x002fca0000000000 */
[----:B------:R-:W1:Y:S02]  /*0270*/  SHFL.BFLY PT, R16, R11, 0x1, 0x1f ;  /* 0x0c201f000b107f89 */ /* 0x000e6400000e0000 */
[----:B-1----:R-:W-:-:S05]  /*0280*/  FADD R16, R11, R16 ;  /* 0x000000100b107221 */ /* 0x002fca0000000000 */
[----:B------:R-:W-:Y:S01]  /*0290*/  @P0 STS [R3+UR4], R16 ;  /* 0x0000001003000988 */ /* 0x000fe20008000804 */
[----:B------:R-:W-:Y:S06]  /*02a0*/  BAR.SYNC.DEFER_BLOCKING 0x0 ;  /* 0x0000000000007b1d */ /* 0x000fec0000010000 */
[----:B------:R-:W1:Y:S02]  /*02b0*/  LDS R13, [UR4] ;  /* 0x00000004ff0d7984 */ /* 0x000e640008000800 */
[----:B-1----:R-:W-:-:S04]  /*02c0*/  FADD R18, RZ, R13 ;  /* 0x0000000dff127221 */ /* 0x002fc80000000000 */
[C---:B------:R-:W-:Y:S01]  /*02d0*/  FFMA R5, R18.reuse, -0.0009765625, R5 ;  /* 0xba80000012057823 */ /* 0x040fe20000000005 */
[C---:B------:R-:W-:Y:S01]  /*02e0*/  FFMA R4, R18.reuse, -0.0009765625, R4 ;  /* 0xba80000012047823 */ /* 0x040fe20000000004 */
[C---:B------:R-:W-:Y:S01]  /*02f0*/  FFMA R6, R18.reuse, -0.0009765625, R6 ;  /* 0xba80000012067823 */ /* 0x040fe20000000006 */
[----:B------:R-:W-:Y:S01]  /*0300*/  FFMA R7, R18, -0.0009765625, R7 ;  /* 0xba80000012077823 */ /* 0x000fe20000000007 */
[----:B------:R-:W-:-:S04]  /*0310*/  FMUL R9, R5, R5 ;  /* 0x0000000505097220 */ /* 0x000fc80000400000 */
[----:B------:R-:W-:-:S04]  /*0320*/  FFMA R9, R4, R4, R9 ;  /* 0x0000000404097223 */ /* 0x000fc80000000009 */
[----:B------:R-:W-:-:S04]  /*0330*/  FFMA R14, R6, R6, R9 ;  /* 0x00000006060e7223 */ /* 0x000fc80000000009 */
[----:B------:R-:W-:-:S05]  /*0340*/  FFMA R14, R7, R7, R14 ;  /* 0x00000007070e7223 */ /* 0x000fca000000000e */
[----:B------:R-:W1:Y:S02]  /*0350*/  SHFL.BFLY PT, R9, R14, 0x10, 0x1f ;  /* 0x0e001f000e097f89 */ /* 0x000e6400000e0000 */
[----:B-1----:R-:W-:-:S05]  /*0360*/  FADD R9, R14, R9 ;  /* 0x000000090e097221 */ /* 0x002fca0000000000 */
[----:B------:R-:W1:Y:S02]  /*0370*/  SHFL.BFLY PT, R16, R9, 0x8, 0x1f ;  /* 0x0d001f0009107f89 */ /* 0x000e6400000e0000 */
[----:B-1----:R-:W-:-:S05]  /*0380*/  FADD R16, R9, R16 ;  /* 0x0000001009107221 */ /* 0x002fca0000000000 */
[----:B------:R-:W1:Y:S02]  /*0390*/  SHFL.BFLY PT, R11, R16, 0x4, 0x1f ;  /* 0x0c801f00100b7f89 */ /* 0x000e6400000e0000 */
[----:B-1----:R-:W-:-:S05]  /*03a0*/  FADD R11, R16, R11 ;  /* 0x0000000b100b7221 */ /* 0x002fca0000000000 */
[----:B------:R-:W1:Y:S02]  /*03b0*/  SHFL.BFLY PT, R18, R11, 0x2, 0x1f ;  /* 0x0c401f000b127f89 */ /* 0x000e6400000e0000 */
[----:B-1----:R-:W-:-:S05]  /*03c0*/  FADD R18, R11, R18 ;  /* 0x000000120b127221 */ /* 0x002fca0000000000 */
[----:B------:R-:W1:Y:S02]  /*03d0*/  SHFL.BFLY PT, R13, R18, 0x1, 0x1f ;  /* 0x0c201f00120d7f89 */ /* 0x000e6400000e0000 */
[----:B-1----:R-:W-:Y:S01]  /*03e0*/  FADD R13, R18, R13 ;  /* 0x0000000d120d7221 */ /* 0x002fe20000000000 */
[----:B------:R-:W-:Y:S06]  /*03f0*/  BAR.SYNC.DEFER_BLOCKING 0x0 ;  /* 0x0000000000007b1d */ /* 0x000fec0000010000 */
[----:B------:R1:W-:Y:S02]  /*0400*/  @!P1 STS [R10+UR4], R13 ;  /* 0x0000000d0a009988 */ /* 0x0003e40008000804 */
[----:B------:R-:W-:Y:S01]  /*0410*/  BAR.SYNC.DEFER_BLOCKING 0x0 ;  /* 0x0000000000007b1d */ /* 0x000fe20000010000 */
[----:B-1----:R-:W-:-:S05]  /*0420*/  HFMA2.MMA R13, -RZ, RZ, 0.8125, 0 ;  /* 0x3a800000ff0d7435 */ /* 0x002fca00000001ff */
[----:B------:R-:W1:Y:S01]  /*0430*/  @!P2 LDS R8, [R3+UR4] ;  /* 0x000000040308a984 */ /* 0x000e620008000800 */
[----:B------:R-:W-:-:S03]  /*0440*/  LOP3.LUT P2, RZ, R12, 0xff, RZ, 0xc0, !PT ;  /* 0x000000ff0cff7812 */ /* 0x000fc6000784c0ff */
[----:B-1----:R-:W1:Y:S02]  /*0450*/  SHFL.BFLY PT, R9, R8, 0x4, 0x1f ;  /* 0x0c801f0008097f89 */ /* 0x002e6400000e0000 */
[----:B-1----:R-:W-:-:S05]  /*0460*/  FADD R9, R8, R9 ;  /* 0x0000000908097221 */ /* 0x002fca0000000000 */
[----:B------:R-:W1:Y:S02]  /*0470*/  SHFL.BFLY PT, R14, R9, 0x2, 0x1f ;  /* 0x0c401f00090e7f89 */ /* 0x000e6400000e0000 */
[----:B-1----:R-:W-:Y:S02]  /*0480*/  FADD R14, R9, R14 ;  /* 0x0000000e090e7221 */ /* 0x002fe40000000000 */
[----:B------:R-:W1:Y:S03]  /*0490*/  LDC.64 R8, c[0x0][0x210] ;  /* 0x00008400ff087b82 */ /* 0x000e660000000a00 */
[----:B------:R-:W2:Y:S02]  /*04a0*/  SHFL.BFLY PT, R11, R14, 0x1, 0x1f ;  /* 0x0c201f000e0b7f89 */ /* 0x000ea400000e0000 */
[----:B--2---:R-:W-:-:S05]  /*04b0*/  FADD R16, R14, R11 ;  /* 0x0000000b0e107221 */ /* 0x004fca0000000000 */
[----:B------:R1:W-:Y:S01]  /*04c0*/  @P0 STS [R3+UR4], R16 ;  /* 0x0000001003000988 */ /* 0x0003e20008000804 */
[----:B------:R-:W-:Y:S01]  /*04d0*/  BAR.SYNC.DEFER_BLOCKING 0x0 ;  /* 0x0000000000007b1d */ /* 0x000fe20000010000 */
[----:B-1----:R-:W-:-:S05]  /*04e0*/  IMAD.WIDE R2, R2, 0x4, R8 ;  /* 0x0000000402027825 */ /* 0x002fca00078e0208 */
[----:B------:R-:W1:Y:S02]  /*04f0*/  LDS R10, [UR4] ;  /* 0x00000004ff0a7984 */ /* 0x000e640008000800 */
[----:B-1----:R-:W-:-:S04]  /*0500*/  FADD R10, RZ, R10 ;  /* 0x0000000aff0a7221 */ /* 0x002fc80000000000 */
[----:B------:R-:W-:Y:S02]  /*0510*/  FFMA R13, R10, R13, 1.00000001335143196e-10 ;  /* 0x2edbe6ff0a0d7423 */ /* 0x000fe4000000000d */
[----:B------:R-:W1:Y:S04]  /*0520*/  LDC.64 R10, c[0x0][0x220] ;  /* 0x00008800ff0a7b82 */ /* 0x000e680000000a00 */
[----:B------:R-:W2:Y:S04]  /*0530*/  MUFU.SQRT R13, R13 ;  /* 0x0000000d000d7308 */ /* 0x000ea80000002000 */
[----:B------:R-:W-:Y:S01]  /*0540*/  BAR.SYNC.DEFER_BLOCKING 0x0 ;  /* 0x0000000000007b1d */ /* 0x000fe20000010000 */
[C---:B--2---:R-:W-:Y:S01]  /*0550*/  FSETP.GEU.AND P1, PT, R13.reuse, 1.175494350822287508e-38, PT ;  /* 0x008000000d00780b */ /* 0x044fe20003f2e000 */
[C---:B------:R-:W-:Y:S01]  /*0560*/  FMUL R14, R13.reuse, 0.25 ;  /* 0x3e8000000d0e7820 */ /* 0x040fe20000400000 */
[----:B------:R-:W-:Y:S01]  /*0570*/  FSETP.GT.AND P0, PT, R13, 8.50705917302346158658e+37, PT ;  /* 0x7e8000000d00780b */ /* 0x000fe20003f04000 */
[----:B-1----:R-:W-:-:S03]  /*0580*/  IMAD.WIDE R8, R0, 0x4, R10 ;  /* 0x0000000400087825 */ /* 0x002fc600078e020a */
[----:B------:R-:W-:Y:S01]  /*0590*/  FSEL R14, R14, R13, P0 ;  /* 0x0000000d0e0e7208 */ /* 0x000fe20000000000 */
[----:B------:R-:W-:Y:S06]  /*05a0*/  @!P2 STG.E desc[UR6][R2.64], R13 ;  /* 0x0000000d0200a986 */ /* 0x000fec000c101906 */
[----:B------:R-:W-:Y:S02]  /*05b0*/  @!P1 FMUL R14, R14, 16777216 ;  /* 0x4b8000000e0e9820 */ /* 0x000fe40000400000 */
[----:B------:R-:W-:Y:S01]  /*05c0*/  @P0 FMUL R4, R4, 0.25 ;  /* 0x3e80000004040820 */ /* 0x000fe20000400000 */
[----:B------:R-:W-:Y:S01]  /*05d0*/  @P0 FMUL R5, R5, 0.25 ;  /* 0x3e80000005050820 */ /* 0x000fe20000400000 */
[----:B------:R-:W-:Y:S01]  /*05e0*/  @P0 FMUL R6, R6, 0.25 ;  /* 0x3e80000006060820 */ /* 0x000fe20000400000 */
[----:B------:R-:W-:Y:S01]  /*05f0*/  @P0 FMUL R7, R7, 0.25 ;  /* 0x3e80000007070820 */ /* 0x000fe20000400000 */
[----:B------:R-:W1:Y:S01]  /*0600*/  MUFU.RCP R14, R14 ;  /* 0x0000000e000e7308 */ /* 0x000e620000001000 */
[----:B------:R-:W-:Y:S01]  /*0610*/  @!P1 FMUL R4, R4, 16777216 ;  /* 0x4b80000004049820 */ /* 0x000fe20000400000 */
[----:B------:R-:W-:Y:S01]  /*0620*/  @!P1 FMUL R5, R5, 16777216 ;  /* 0x4b80000005059820 */ /* 0x000fe20000400000 */
[----:B------:R-:W-:Y:S01]  /*0630*/  @!P1 FMUL R6, R6, 16777216 ;  /* 0x4b80000006069820 */ /* 0x000fe20000400000 */
[----:B------:R-:W-:Y:S01]  /*0640*/  @!P1 FMUL R7, R7, 16777216 ;  /* 0x4b80000007079820 */ /* 0x000fe20000400000 */
[C---:B-1----:R-:W-:Y:S01]  /*0650*/  FMUL R4, R14.reuse, R4 ;  /* 0x000000040e047220 */ /* 0x042fe20000400000 */
[C---:B------:R-:W-:Y:S01]  /*0660*/  FMUL R5, R14.reuse, R5 ;  /* 0x000000050e057220 */ /* 0x040fe20000400000 */
[C---:B------:R-:W-:Y:S01]  /*0670*/  FMUL R6, R14.reuse, R6 ;  /* 0x000000060e067220 */ /* 0x040fe20000400000 */
[----:B------:R-:W-:-:S05]  /*0680*/  FMUL R7, R14, R7 ;  /* 0x000000070e077220 */ /* 0x000fca0000400000 */
[----:B------:R-:W-:Y:S01]  /*0690*/  STG.E.128 desc[UR6][R8.64], R4 ;  /* 0x0000000408007986 */ /* 0x000fe2000c101d06 */
[----:B------:R-:W-:Y:S05]  /*06a0*/  EXIT ;  /* 0x000000000000794d */ /* 0x000fea0003800000 */
.L_x_0:
[----:B------:R-:W-:-:S00]  /*06b0*/  BRA `(.L_x_0) ;  /* 0xfffffffc00fc7947 */ /* 0x000fc0000383ffff */
[----:B------:R-:W-:-:S00]  /*06c0*/  NOP ;  /* 0x0000000000007918 */ /* 0x000fc00000000000 */
        /* <DEDUP_REMOVED lines=11> */
.L_x_1:


//--------------------- .nv.global.init           --------------------------
	.section	.nv.global.init,"aw",@progbits
.nv.global.init:
	.type		_$_str,@object
	.size		_$_str,(_$_str_$_2 - _$_str)
_$_str:
        /*0000*/ 	.byte	0x5f, 0x5f, 0x43, 0x55, 0x44, 0x41, 0x5f, 0x46, 0x54, 0x5a, 0x00
	.type		_$_str_$_2,@object
	.size		_$_str_$_2,(.L_1 - _$_str_$_2)
_$_str_$_2:
        /*000b*/ 	.byte	0x5f, 0x5f, 0x43, 0x55, 0x44, 0x41, 0x5f, 0x50, 0x52, 0x45, 0x43, 0x5f, 0x53, 0x51, 0x52, 0x54
        /*001b*/ 	.byte	0x00
.L_1:


//--------------------- .nv.shared.triton_per_fused_add_div_sqrt_sub_var_mean_17 --------------------------
	.section	.nv.shared.triton_per_fused_add_div_sqrt_sub_var_mean_17,"aw",@nobits
	.sectionflags	@""
	.align	16
	.zero		1024


//--------------------- .nv.constant0.triton_per_fused_add_div_sqrt_sub_var_mean_17 --------------------------
	.section	.nv.constant0.triton_per_fused_add_div_sqrt_sub_var_mean_17,"a",@progbits
	.sectionflags	@""
	.align	4
.nv.constant0.triton_per_fused_add_div_sqrt_sub_var_mean_17:
	.zero		560
